//
// Generated by NVIDIA NVVM Compiler
//
// Compiler Build ID: CL-36424714
// Cuda compilation tools, release 13.0, V13.0.88
// Based on NVVM 20.0.0
//

.version 9.0
.target sm_100
.address_size 64

	// .globl	_Z8compressPfiS_i

.visible .entry _Z8compressPfiS_i(
	.param .u64 .ptr .align 1 _Z8compressPfiS_i_param_0,
	.param .u32 _Z8compressPfiS_i_param_1,
	.param .u64 .ptr .align 1 _Z8compressPfiS_i_param_2,
	.param .u32 _Z8compressPfiS_i_param_3
)
{
	.reg .pred 	%p<11>;
	.reg .b32 	%r<44>;
	.reg .b32 	%f<30>;
	.reg .b64 	%rd<13>;

	ld.param.u64 	%rd5, [_Z8compressPfiS_i_param_0];
	ld.param.u32 	%r24, [_Z8compressPfiS_i_param_1];
	ld.param.u64 	%rd6, [_Z8compressPfiS_i_param_2];
	ld.param.u32 	%r25, [_Z8compressPfiS_i_param_3];
	cvta.to.global.u64 	%rd1, %rd6;
	cvta.to.global.u64 	%rd2, %rd5;
	mov.u32 	%r1, %tid.x;
	mov.u32 	%r2, %ctaid.x;
	mov.u32 	%r3, %ntid.x;
	mad.lo.s32 	%r4, %r2, %r3, %r1;
	mov.u32 	%r26, %tid.y;
	mov.u32 	%r27, %ctaid.y;
	mov.u32 	%r28, %ntid.y;
	mad.lo.s32 	%r29, %r27, %r28, %r26;
	setp.gt.s32 	%p1, %r4, 2;
	add.s32 	%r30, %r29, -3;
	setp.lt.u32 	%p2, %r30, -2;
	or.pred  	%p3, %p1, %p2;
	@%p3 bra 	$L__BB0_11;
	mov.u32 	%r32, %nctaid.x;
	mul.lo.s32 	%r33, %r32, %r29;
	mad.lo.s32 	%r6, %r33, %r3, %r4;
	cvt.rn.f32.s32 	%f1, %r24;
	add.s32 	%r7, %r4, -1;
	and.b32  	%r8, %r4, 3;
	and.b32  	%r9, %r4, 2147483644;
	neg.s32 	%r10, %r9;
	add.s32 	%r34, %r2, %r33;
	mad.lo.s32 	%r11, %r3, %r34, %r1;
	mov.b32 	%r39, 0;
$L__BB0_2:
	setp.lt.s32 	%p4, %r4, 1;
	@%p4 bra 	$L__BB0_10;
	setp.lt.u32 	%p5, %r7, 3;
	mul.lo.s32 	%r13, %r39, %r24;
	mul.lo.s32 	%r14, %r39, %r25;
	mov.b32 	%r43, 0;
	@%p5 bra 	$L__BB0_6;
	add.s32 	%r40, %r11, %r13;
	mov.u32 	%r41, %r14;
	mov.u32 	%r42, %r10;
$L__BB0_5:
	mul.wide.s32 	%rd7, %r40, 4;
	add.s64 	%rd8, %rd2, %rd7;
	ld.global.f32 	%f2, [%rd8];
	div.rn.f32 	%f3, %f2, %f1;
	mul.wide.s32 	%rd9, %r41, 4;
	add.s64 	%rd10, %rd1, %rd9;
	ld.global.f32 	%f4, [%rd10];
	add.f32 	%f5, %f4, %f3;
	st.global.f32 	[%rd10], %f5;
	ld.global.f32 	%f6, [%rd8+4];
	div.rn.f32 	%f7, %f6, %f1;
	ld.global.f32 	%f8, [%rd10+4];
	add.f32 	%f9, %f8, %f7;
	st.global.f32 	[%rd10+4], %f9;
	ld.global.f32 	%f10, [%rd8+8];
	div.rn.f32 	%f11, %f10, %f1;
	ld.global.f32 	%f12, [%rd10+8];
	add.f32 	%f13, %f12, %f11;
	st.global.f32 	[%rd10+8], %f13;
	ld.global.f32 	%f14, [%rd8+12];
	div.rn.f32 	%f15, %f14, %f1;
	ld.global.f32 	%f16, [%rd10+12];
	add.f32 	%f17, %f16, %f15;
	st.global.f32 	[%rd10+12], %f17;
	add.s32 	%r42, %r42, 4;
	add.s32 	%r41, %r41, 4;
	add.s32 	%r40, %r40, 4;
	setp.ne.s32 	%p6, %r42, 0;
	mov.u32 	%r43, %r9;
	@%p6 bra 	$L__BB0_5;
$L__BB0_6:
	setp.eq.s32 	%p7, %r8, 0;
	@%p7 bra 	$L__BB0_10;
	setp.eq.s32 	%p8, %r8, 1;
	add.s32 	%r36, %r6, %r13;
	add.s32 	%r37, %r36, %r43;
	mul.wide.s32 	%rd11, %r37, 4;
	add.s64 	%rd3, %rd2, %rd11;
	ld.global.f32 	%f18, [%rd3];
	div.rn.f32 	%f19, %f18, %f1;
	add.s32 	%r38, %r43, %r14;
	mul.wide.s32 	%rd12, %r38, 4;
	add.s64 	%rd4, %rd1, %rd12;
	ld.global.f32 	%f20, [%rd4];
	add.f32 	%f21, %f20, %f19;
	st.global.f32 	[%rd4], %f21;
	@%p8 bra 	$L__BB0_10;
	setp.eq.s32 	%p9, %r8, 2;
	ld.global.f32 	%f22, [%rd3+4];
	div.rn.f32 	%f23, %f22, %f1;
	ld.global.f32 	%f24, [%rd4+4];
	add.f32 	%f25, %f24, %f23;
	st.global.f32 	[%rd4+4], %f25;
	@%p9 bra 	$L__BB0_10;
	ld.global.f32 	%f26, [%rd3+8];
	div.rn.f32 	%f27, %f26, %f1;
	ld.global.f32 	%f28, [%rd4+8];
	add.f32 	%f29, %f28, %f27;
	st.global.f32 	[%rd4+8], %f29;
$L__BB0_10:
	add.s32 	%r39, %r39, 1;
	setp.ne.s32 	%p10, %r39, %r29;
	@%p10 bra 	$L__BB0_2;
$L__BB0_11:
	ret;

}


// ===== COMPILED SASS (sm_100) =====

	.target	sm_100

	.elftype	@"ET_EXEC"


//--------------------- .note.nv.tkinfo           --------------------------
	.section	.note.nv.tkinfo,"",@"SHT_NOTE"
	.sectionflags	@"SHF_NOTE_NV_TKINFO"
	.tkinfo
        /*0018*/ 	.word	0x00000002
        /*0030*/ 	.string	""
        /*0030*/ 	.string	"ptxas"
        /*0030*/ 	.string	"Cuda compilation tools, release 13.0, V13.0.88"
        /*0030*/ 	.string	"Build cuda_13.0.r13.0/compiler.36424714_0"
        /*0030*/ 	.string	"-arch sm_100 -m 64 "



//--------------------- .note.nv.cuinfo           --------------------------
	.section	.note.nv.cuinfo,"",@"SHT_NOTE"
	.sectionflags	@"SHF_NOTE_NV_CUINFO"
        /*0018*/ 	.short	0x0002
        /*001a*/ 	.short	0x0064
        /*001c*/ 	.short	0x0082
	.zero		2


//--------------------- .nv.info                  --------------------------
	.section	.nv.info,"",@"SHT_CUDA_INFO"
	.align	4


	//----- nvinfo : EIATTR_REGCOUNT
	.align		4
        /*0000*/ 	.byte	0x04, 0x2f
        /*0002*/ 	.short	(.L_1 - .L_0)
	.align		4
.L_0:
        /*0004*/ 	.word	index@(_Z8compressPfiS_i)
        /*0008*/ 	.word	0x00000023


	//----- nvinfo : EIATTR_FRAME_SIZE
	.align		4
.L_1:
        /*000c*/ 	.byte	0x04, 0x11
        /*000e*/ 	.short	(.L_3 - .L_2)
	.align		4
.L_2:
        /*0010*/ 	.word	index@($__internal_0_$__cuda_sm3x_div_rn_noftz_f32_slowpath)
        /*0014*/ 	.word	0x00000000


	//----- nvinfo : EIATTR_FRAME_SIZE
	.align		4
.L_3:
        /*0018*/ 	.byte	0x04, 0x11
        /*001a*/ 	.short	(.L_5 - .L_4)
	.align		4
.L_4:
        /*001c*/ 	.word	index@(_Z8compressPfiS_i)
        /*0020*/ 	.word	0x00000000


	//----- nvinfo : EIATTR_MIN_STACK_SIZE
	.align		4
.L_5:
        /*0024*/ 	.byte	0x04, 0x12
        /*0026*/ 	.short	(.L_7 - .L_6)
	.align		4
.L_6:
        /*0028*/ 	.word	index@(_Z8compressPfiS_i)
        /*002c*/ 	.word	0x00000000
.L_7:


//--------------------- .nv.compat                --------------------------
	.section	.nv.compat,"",@"SHT_CUDA_COMPAT_INFO"
	.align	4
        /*0000*/ 	.byte	0x02, 0x09, 0x00, 0x00, 0x02, 0x02, 0x01, 0x00, 0x02, 0x05, 0x05, 0x00, 0x03, 0x07, 0x01, 0x01
        /*0010*/ 	.byte	0x02, 0x03, 0x00, 0x00, 0x02, 0x06, 0x01, 0x00, 0x04, 0x0b, 0x08, 0x00, 0x01, 0x00, 0x00, 0x00
        /*0020*/ 	.byte	0x00, 0x00, 0x00, 0x00


//--------------------- .nv.info._Z8compressPfiS_i --------------------------
	.section	.nv.info._Z8compressPfiS_i,"",@"SHT_CUDA_INFO"
	.sectionflags	@""
	.align	4


	//----- nvinfo : EIATTR_CUDA_API_VERSION
	.align		4
        /*0000*/ 	.byte	0x04, 0x37
        /*0002*/ 	.short	(.L_9 - .L_8)
.L_8:
        /*0004*/ 	.word	0x00000082


	//----- nvinfo : EIATTR_KPARAM_INFO
	.align		4
.L_9:
        /*0008*/ 	.byte	0x04, 0x17
        /*000a*/ 	.short	(.L_11 - .L_10)
.L_10:
        /*000c*/ 	.word	0x00000000
        /*0010*/ 	.short	0x0003
        /*0012*/ 	.short	0x0018
        /*0014*/ 	.byte	0x00, 0xf0, 0x11, 0x00


	//----- nvinfo : EIATTR_KPARAM_INFO
	.align		4
.L_11:
        /*0018*/ 	.byte	0x04, 0x17
        /*001a*/ 	.short	(.L_13 - .L_12)
.L_12:
        /*001c*/ 	.word	0x00000000
        /*0020*/ 	.short	0x0002
        /*0022*/ 	.short	0x0010
        /*0024*/ 	.byte	0x00, 0xf5, 0x21, 0x00


	//----- nvinfo : EIATTR_KPARAM_INFO
	.align		4
.L_13:
        /*0028*/ 	.byte	0x04, 0x17
        /*002a*/ 	.short	(.L_15 - .L_14)
.L_14:
        /*002c*/ 	.word	0x00000000
        /*0030*/ 	.short	0x0001
        /*0032*/ 	.short	0x0008
        /*0034*/ 	.byte	0x00, 0xf0, 0x11, 0x00


	//----- nvinfo : EIATTR_KPARAM_INFO
	.align		4
.L_15:
        /*0038*/ 	.byte	0x04, 0x17
        /*003a*/ 	.short	(.L_17 - .L_16)
.L_16:
        /*003c*/ 	.word	0x00000000
        /*0040*/ 	.short	0x0000
        /*0042*/ 	.short	0x0000
        /*0044*/ 	.byte	0x00, 0xf5, 0x21, 0x00


	//----- nvinfo : EIATTR_SPARSE_MMA_MASK
	.align		4
.L_17:
        /*0048*/ 	.byte	0x03, 0x50
        /*004a*/ 	.short	0x0000


	//----- nvinfo : EIATTR_MAXREG_COUNT
	.align		4
        /*004c*/ 	.byte	0x03, 0x1b
        /*004e*/ 	.short	0x00ff


	//----- nvinfo : EIATTR_MERCURY_ISA_VERSION
	.align		4
        /*0050*/ 	.byte	0x03, 0x5f
        /*0052*/ 	.short	0x0101


	//----- nvinfo : EIATTR_VRC_CTA_INIT_COUNT
	.align		4
        /*0054*/ 	.byte	0x02, 0x4a
	.zero		1
	.zero		1


	//----- nvinfo : EIATTR_EXIT_INSTR_OFFSETS
	.align		4
        /*0058*/ 	.byte	0x04, 0x1c
        /*005a*/ 	.short	(.L_19 - .L_18)


	//   ....[0]....
.L_18:
        /*005c*/ 	.word	0x000000c0


	//   ....[1]....
        /*0060*/ 	.word	0x00000c40


	//----- nvinfo : EIATTR_CRS_STACK_SIZE
	.align		4
.L_19:
        /*0064*/ 	.byte	0x04, 0x1e
        /*0066*/ 	.short	(.L_21 - .L_20)
.L_20:
        /*0068*/ 	.word	0x00000000


	//----- nvinfo : EIATTR_CBANK_PARAM_SIZE
	.align		4
.L_21:
        /*006c*/ 	.byte	0x03, 0x19
        /*006e*/ 	.short	0x001c


	//----- nvinfo : EIATTR_PARAM_CBANK
	.align		4
        /*0070*/ 	.byte	0x04, 0x0a
        /*0072*/ 	.short	(.L_23 - .L_22)
	.align		4
.L_22:
        /*0074*/ 	.word	index@(.nv.constant0._Z8compressPfiS_i)
        /*0078*/ 	.short	0x0380
        /*007a*/ 	.short	0x001c


	//----- nvinfo : EIATTR_SW_WAR
	.align		4
.L_23:
        /*007c*/ 	.byte	0x04, 0x36
        /*007e*/ 	.short	(.L_25 - .L_24)
.L_24:
        /*0080*/ 	.word	0x00000008
.L_25:


//--------------------- .nv.callgraph             --------------------------
	.section	.nv.callgraph,"",@"SHT_CUDA_CALLGRAPH"
	.align	4
	.sectionentsize	8
	.align		4
        /*0000*/ 	.word	0x00000000
	.align		4
        /*0004*/ 	.word	0xffffffff
	.align		4
        /*0008*/ 	.word	0x00000000
	.align		4
        /*000c*/ 	.word	0xfffffffe
	.align		4
        /*0010*/ 	.word	0x00000000
	.align		4
        /*0014*/ 	.word	0xfffffffd
	.align		4
        /*0018*/ 	.word	0x00000000
	.align		4
        /*001c*/ 	.word	0xfffffffc


//--------------------- .text._Z8compressPfiS_i   --------------------------
	.section	.text._Z8compressPfiS_i,"ax",@progbits
	.align	128
        .global         _Z8compressPfiS_i
        .type           _Z8compressPfiS_i,@function
        .size           _Z8compressPfiS_i,(.L_x_33 - _Z8compressPfiS_i)
        .other          _Z8compressPfiS_i,@"STO_CUDA_ENTRY STV_DEFAULT"
_Z8compressPfiS_i:
.text._Z8compressPfiS_i:
[----:B------:R-:W-:Y:S01]  /*0000*/  LDC R1, c[0x0][0x37c] ;  /* 0x0000df00ff017b82 */ /* 0x000fe20000000800 */
[----:B------:R-:W0:Y:S07]  /*0010*/  S2R R20, SR_TID.Y ;  /* 0x0000000000147919 */ /* 0x000e2e0000002200 */
[----:B------:R-:W1:Y:S01]  /*0020*/  LDC R0, c[0x0][0x360] ;  /* 0x0000d800ff007b82 */ /* 0x000e620000000800 */
[----:B------:R-:W1:Y:S07]  /*0030*/  S2R R3, SR_TID.X ;  /* 0x0000000000037919 */ /* 0x000e6e0000002100 */
[----:B------:R-:W0:Y:S08]  /*0040*/  S2UR UR5, SR_CTAID.Y ;  /* 0x00000000000579c3 */ /* 0x000e300000002600 */
[----:B------:R-:W0:Y:S08]  /*0050*/  LDC R5, c[0x0][0x364] ;  /* 0x0000d900ff057b82 */ /* 0x000e300000000800 */
[----:B------:R-:W1:Y:S01]  /*0060*/  S2UR UR4, SR_CTAID.X ;  /* 0x00000000000479c3 */ /* 0x000e620000002500 */
[----:B0-----:R-:W-:-:S05]  /*0070*/  IMAD R20, R5, UR5, R20 ;  /* 0x0000000505147c24 */ /* 0x001fca000f8e0214 */
[----:B------:R-:W-:Y:S01]  /*0080*/  IADD3 R2, PT, PT, R20, -0x3, RZ ;  /* 0xfffffffd14027810 */ /* 0x000fe20007ffe0ff */
[----:B-1----:R-:W-:-:S03]  /*0090*/  IMAD R15, R0, UR4, R3 ;  /* 0x00000004000f7c24 */ /* 0x002fc6000f8e0203 */
[----:B------:R-:W-:-:S04]  /*00a0*/  ISETP.GE.U32.AND P0, PT, R2, -0x2, PT ;  /* 0xfffffffe0200780c */ /* 0x000fc80003f06070 */
[----:B------:R-:W-:-:S13]  /*00b0*/  ISETP.GT.OR P0, PT, R15, 0x2, !P0 ;  /* 0x000000020f00780c */ /* 0x000fda0004704670 */
[----:B------:R-:W-:Y:S05]  /*00c0*/  @P0 EXIT ;  /* 0x000000000000094d */ /* 0x000fea0003800000 */
[----:B------:R-:W0:Y:S01]  /*00d0*/  LDCU UR5, c[0x0][0x370] ;  /* 0x00006e00ff0577ac */ /* 0x000e220008000800 */
[C---:B------:R-:W-:Y:S01]  /*00e0*/  LOP3.LUT R14, R15.reuse, 0x7ffffffc, RZ, 0xc0, !PT ;  /* 0x7ffffffc0f0e7812 */ /* 0x040fe200078ec0ff */
[----:B------:R-:W-:Y:S01]  /*00f0*/  IMAD.MOV.U32 R13, RZ, RZ, RZ ;  /* 0x000000ffff0d7224 */ /* 0x000fe200078e00ff */
[C---:B------:R-:W-:Y:S01]  /*0100*/  IADD3 R24, PT, PT, R15.reuse, -0x1, RZ ;  /* 0xffffffff0f187810 */ /* 0x040fe20007ffe0ff */
[----:B------:R-:W1:Y:S01]  /*0110*/  LDCU UR8, c[0x0][0x388] ;  /* 0x00007100ff0877ac */ /* 0x000e620008000800 */
[----:B------:R-:W-:Y:S02]  /*0120*/  LOP3.LUT R23, R15, 0x3, RZ, 0xc0, !PT ;  /* 0x000000030f177812 */ /* 0x000fe400078ec0ff */
[----:B------:R-:W-:Y:S01]  /*0130*/  IADD3 R12, PT, PT, -R14, RZ, RZ ;  /* 0x000000ff0e0c7210 */ /* 0x000fe20007ffe1ff */
[----:B------:R-:W2:Y:S01]  /*0140*/  LDCU.64 UR6, c[0x0][0x358] ;  /* 0x00006b00ff0677ac */ /* 0x000ea20008000a00 */
[----:B0-----:R-:W-:-:S04]  /*0150*/  IMAD R18, R20, UR5, RZ ;  /* 0x0000000514127c24 */ /* 0x001fc8000f8e02ff */
[C---:B------:R-:W-:Y:S01]  /*0160*/  VIADD R16, R18.reuse, UR4 ;  /* 0x0000000412107c36 */ /* 0x040fe20008000000 */
[----:B-1----:R-:W-:Y:S01]  /*0170*/  I2FP.F32.S32 R17, UR8 ;  /* 0x0000000800117c45 */ /* 0x002fe20008201400 */
[-C--:B------:R-:W-:Y:S02]  /*0180*/  IMAD R18, R18, R0.reuse, R15 ;  /* 0x0000000012127224 */ /* 0x080fe400078e020f */
[----:B--2---:R-:W-:-:S07]  /*0190*/  IMAD R16, R16, R0, R3 ;  /* 0x0000000010107224 */ /* 0x004fce00078e0203 */
.L_x_20:
[----:B------:R-:W-:Y:S01]  /*01a0*/  ISETP.GE.AND P0, PT, R15, 0x1, PT ;  /* 0x000000010f00780c */ /* 0x000fe20003f06270 */
[----:B------:R-:W-:-:S12]  /*01b0*/  BSSY.RECONVERGENT B0, `(.L_x_0) ;  /* 0x00000a5000007945 */ /* 0x000fd80003800200 */
[----:B0123--:R-:W-:Y:S05]  /*01c0*/  @!P0 BRA `(.L_x_1) ;  /* 0x00000008008c8947 */ /* 0x00ffea0003800000 */
[----:B------:R-:W0:Y:S01]  /*01d0*/  LDCU UR4, c[0x0][0x398] ;  /* 0x00007300ff0477ac */ /* 0x000e220008000800 */
[----:B------:R-:W-:Y:S01]  /*01e0*/  ISETP.GE.U32.AND P0, PT, R24, 0x3, PT ;  /* 0x000000031800780c */ /* 0x000fe20003f06070 */
[----:B------:R-:W-:Y:S01]  /*01f0*/  BSSY.RECONVERGENT B1, `(.L_x_2) ;  /* 0x000005c000017945 */ /* 0x000fe20003800200 */
[----:B------:R-:W-:Y:S02]  /*0200*/  IMAD.MOV.U32 R6, RZ, RZ, RZ ;  /* 0x000000ffff067224 */ /* 0x000fe400078e00ff */
[----:B0-----:R-:W-:-:S09]  /*0210*/  IMAD R19, R13, UR4, RZ ;  /* 0x000000040d137c24 */ /* 0x001fd2000f8e02ff */
[----:B------:R-:W-:Y:S05]  /*0220*/  @!P0 BRA `(.L_x_3) ;  /* 0x0000000400608947 */ /* 0x000fea0003800000 */
[----:B------:R-:W0:Y:S01]  /*0230*/  LDC.64 R4, c[0x0][0x380] ;  /* 0x0000e000ff047b82 */ /* 0x000e220000000a00 */
[----:B------:R-:W1:Y:S01]  /*0240*/  LDCU UR4, c[0x0][0x388] ;  /* 0x00007100ff0477ac */ /* 0x000e620008000800 */
[----:B------:R-:W-:Y:S01]  /*0250*/  BSSY.RECONVERGENT B2, `(.L_x_4) ;  /* 0x0000054000027945 */ /* 0x000fe20003800200 */
[----:B------:R-:W-:Y:S01]  /*0260*/  MOV R25, R19 ;  /* 0x0000001300197202 */ /* 0x000fe20000000f00 */
[----:B------:R-:W-:-:S04]  /*0270*/  IMAD.MOV.U32 R22, RZ, RZ, R12 ;  /* 0x000000ffff167224 */ /* 0x000fc800078e000c */
[----:B------:R-:W2:Y:S01]  /*0280*/  LDC.64 R6, c[0x0][0x390] ;  /* 0x0000e400ff067b82 */ /* 0x000ea20000000a00 */
[----:B-1----:R-:W-:-:S07]  /*0290*/  IMAD R21, R13, UR4, R16 ;  /* 0x000000040d157c24 */ /* 0x002fce000f8e0210 */
.L_x_13:
[----:B0-----:R-:W-:-:S05]  /*02a0*/  IMAD.WIDE R8, R21, 0x4, R4 ;  /* 0x0000000415087825 */ /* 0x001fca00078e0204 */
[----:B------:R-:W3:Y:S01]  /*02b0*/  LDG.E R0, desc[UR6][R8.64] ;  /* 0x0000000608007981 */ /* 0x000ee2000c1e1900 */
[----:B------:R-:W0:Y:S01]  /*02c0*/  MUFU.RCP R2, R17 ;  /* 0x0000001100027308 */ /* 0x000e220000001000 */
[----:B------:R-:W-:Y:S01]  /*02d0*/  BSSY.RECONVERGENT B3, `(.L_x_5) ;  /* 0x000000c000037945 */ /* 0x000fe20003800200 */
[----:B01----:R-:W-:-:S04]  /*02e0*/  FFMA R3, -R17, R2, 1 ;  /* 0x3f80000011037423 */ /* 0x003fc80000000102 */
[----:B------:R-:W-:Y:S02]  /*02f0*/  FFMA R3, R2, R3, R2 ;  /* 0x0000000302037223 */ /* 0x000fe40000000002 */
[----:B---3--:R-:W0:Y:S02]  /*0300*/  FCHK P0, R0, R17 ;  /* 0x0000001100007302 */ /* 0x008e240000000000 */
[----:B------:R-:W-:-:S04]  /*0310*/  FFMA R2, R0, R3, RZ ;  /* 0x0000000300027223 */ /* 0x000fc800000000ff */
[----:B------:R-:W-:-:S04]  /*0320*/  FFMA R10, -R17, R2, R0 ;  /* 0x00000002110a7223 */ /* 0x000fc80000000100 */
[----:B------:R-:W-:Y:S01]  /*0330*/  FFMA R2, R3, R10, R2 ;  /* 0x0000000a03027223 */ /* 0x000fe20000000002 */
[----:B0-----:R-:W-:Y:S06]  /*0340*/  @!P0 BRA `(.L_x_6) ;  /* 0x0000000000108947 */ /* 0x001fec0003800000 */
[----:B------:R-:W-:Y:S02]  /*0350*/  MOV R3, R17 ;  /* 0x0000001100037202 */ /* 0x000fe40000000f00 */
[----:B------:R-:W-:-:S07]  /*0360*/  MOV R26, 0x380 ;  /* 0x00000380001a7802 */ /* 0x000fce0000000f00 */
[----:B--2---:R-:W-:Y:S05]  /*0370*/  CALL.REL.NOINC `($__internal_0_$__cuda_sm3x_div_rn_noftz_f32_slowpath) ;  /* 0x0000000800347944 */ /* 0x004fea0003c00000 */
[----:B------:R-:W-:-:S07]  /*0380*/  IMAD.MOV.U32 R2, RZ, RZ, R0 ;  /* 0x000000ffff027224 */ /* 0x000fce00078e0000 */
.L_x_6:
[----:B------:R-:W-:Y:S05]  /*0390*/  BSYNC.RECONVERGENT B3 ;  /* 0x0000000000037941 */ /* 0x000fea0003800200 */
.L_x_5:
[----:B--2---:R-:W-:-:S05]  /*03a0*/  IMAD.WIDE R10, R25, 0x4, R6 ;  /* 0x00000004190a7825 */ /* 0x004fca00078e0206 */
[----:B------:R-:W2:Y:S01]  /*03b0*/  LDG.E R3, desc[UR6][R10.64] ;  /* 0x000000060a037981 */ /* 0x000ea2000c1e1900 */
[----:B------:R-:W0:Y:S01]  /*03c0*/  MUFU.RCP R0, R17 ;  /* 0x0000001100007308 */ /* 0x000e220000001000 */
[----:B--2---:R-:W-:-:S05]  /*03d0*/  FADD R3, R3, R2 ;  /* 0x0000000203037221 */ /* 0x004fca0000000000 */
[----:B------:R1:W-:Y:S04]  /*03e0*/  STG.E desc[UR6][R10.64], R3 ;  /* 0x000000030a007986 */ /* 0x0003e8000c101906 */
[----:B------:R-:W2:Y:S01]  /*03f0*/  LDG.E R26, desc[UR6][R8.64+0x4] ;  /* 0x00000406081a7981 */ /* 0x000ea2000c1e1900 */
[----:B0-----:R-:W-:Y:S01]  /*0400*/  FFMA R27, -R17, R0, 1 ;  /* 0x3f800000111b7423 */ /* 0x001fe20000000100 */
[----:B------:R-:W-:Y:S03]  /*0410*/  BSSY.RECONVERGENT B3, `(.L_x_7) ;  /* 0x000000b000037945 */ /* 0x000fe60003800200 */
[----:B------:R-:W-:Y:S01]  /*0420*/  FFMA R0, R0, R27, R0 ;  /* 0x0000001b00007223 */ /* 0x000fe20000000000 */
[----:B--2---:R-:W0:Y:S03]  /*0430*/  FCHK P0, R26, R17 ;  /* 0x000000111a007302 */ /* 0x004e260000000000 */
[----:B------:R-:W-:-:S04]  /*0440*/  FFMA R2, R0, R26, RZ ;  /* 0x0000001a00027223 */ /* 0x000fc800000000ff */
[----:B------:R-:W-:-:S04]  /*0450*/  FFMA R27, -R17, R2, R26 ;  /* 0x00000002111b7223 */ /* 0x000fc8000000011a */
[----:B------:R-:W-:Y:S01]  /*0460*/  FFMA R0, R0, R27, R2 ;  /* 0x0000001b00007223 */ /* 0x000fe20000000002 */
[----:B01----:R-:W-:Y:S06]  /*0470*/  @!P0 BRA `(.L_x_8) ;  /* 0x0000000000108947 */ /* 0x003fec0003800000 */
[----:B------:R-:W-:Y:S01]  /*0480*/  MOV R0, R26 ;  /* 0x0000001a00007202 */ /* 0x000fe20000000f00 */
[----:B------:R-:W-:Y:S01]  /*0490*/  IMAD.MOV.U32 R3, RZ, RZ, R17 ;  /* 0x000000ffff037224 */ /* 0x000fe200078e0011 */
[----:B------:R-:W-:-:S07]  /*04a0*/  MOV R26, 0x4c0 ;  /* 0x000004c0001a7802 */ /* 0x000fce0000000f00 */
[----:B------:R-:W-:Y:S05]  /*04b0*/  CALL.REL.NOINC `($__internal_0_$__cuda_sm3x_div_rn_noftz_f32_slowpath) ;  /* 0x0000000400e47944 */ /* 0x000fea0003c00000 */
.L_x_8:
[----:B------:R-:W-:Y:S05]  /*04c0*/  BSYNC.RECONVERGENT B3 ;  /* 0x0000000000037941 */ /* 0x000fea0003800200 */
.L_x_7:
[----:B------:R-:W2:Y:S02]  /*04d0*/  LDG.E R3, desc[UR6][R10.64+0x4] ;  /* 0x000004060a037981 */ /* 0x000ea4000c1e1900 */
[----:B--2---:R-:W-:-:S05]  /*04e0*/  FADD R3, R3, R0 ;  /* 0x0000000003037221 */ /* 0x004fca0000000000 */
[----:B------:R0:W-:Y:S04]  /*04f0*/  STG.E desc[UR6][R10.64+0x4], R3 ;  /* 0x000004030a007986 */ /* 0x0001e8000c101906 */
[----:B------:R-:W2:Y:S01]  /*0500*/  LDG.E R26, desc[UR6][R8.64+0x8] ;  /* 0x00000806081a7981 */ /* 0x000ea2000c1e1900 */
[----:B------:R-:W1:Y:S01]  /*0510*/  MUFU.RCP R0, R17 ;  /* 0x0000001100007308 */ /* 0x000e620000001000 */
[----:B------:R-:W-:Y:S01]  /*0520*/  BSSY.RECONVERGENT B3, `(.L_x_9) ;  /* 0x000000c000037945 */ /* 0x000fe20003800200 */
[----:B-1----:R-:W-:-:S04]  /*0530*/  FFMA R27, -R17, R0, 1 ;  /* 0x3f800000111b7423 */ /* 0x002fc80000000100 */
[----:B------:R-:W-:Y:S02]  /*0540*/  FFMA R0, R0, R27, R0 ;  /* 0x0000001b00007223 */ /* 0x000fe40000000000 */
[----:B--2---:R-:W1:Y:S02]  /*0550*/  FCHK P0, R26, R17 ;  /* 0x000000111a007302 */ /* 0x004e640000000000 */
        /* <DEDUP_REMOVED lines=8> */
.L_x_10:
[----:B------:R-:W-:Y:S05]  /*05e0*/  BSYNC.RECONVERGENT B3 ;  /* 0x0000000000037941 */ /* 0x000fea0003800200 */
.L_x_9:
        /* <DEDUP_REMOVED lines=17> */
.L_x_12:
[----:B------:R-:W-:Y:S05]  /*0700*/  BSYNC.RECONVERGENT B3 ;  /* 0x0000000000037941 */ /* 0x000fea0003800200 */
.L_x_11:
[----:B------:R-:W2:Y:S01]  /*0710*/  LDG.E R3, desc[UR6][R10.64+0xc] ;  /* 0x00000c060a037981 */ /* 0x000ea2000c1e1900 */
[----:B------:R-:W-:Y:S01]  /*0720*/  IADD3 R22, PT, PT, R22, 0x4, RZ ;  /* 0x0000000416167810 */ /* 0x000fe20007ffe0ff */
[----:B------:R-:W-:Y:S01]  /*0730*/  VIADD R25, R25, 0x4 ;  /* 0x0000000419197836 */ /* 0x000fe20000000000 */
[----:B------:R-:W-:Y:S02]  /*0740*/  IADD3 R21, PT, PT, R21, 0x4, RZ ;  /* 0x0000000415157810 */ /* 0x000fe40007ffe0ff */
[----:B------:R-:W-:Y:S01]  /*0750*/  ISETP.NE.AND P0, PT, R22, RZ, PT ;  /* 0x000000ff1600720c */ /* 0x000fe20003f05270 */
[----:B--2---:R-:W-:-:S05]  /*0760*/  FADD R3, R3, R0 ;  /* 0x0000000003037221 */ /* 0x004fca0000000000 */
[----:B------:R1:W-:Y:S07]  /*0770*/  STG.E desc[UR6][R10.64+0xc], R3 ;  /* 0x00000c030a007986 */ /* 0x0003ee000c101906 */
[----:B------:R-:W-:Y:S05]  /*0780*/  @P0 BRA `(.L_x_13) ;  /* 0xfffffff800c40947 */ /* 0x000fea000383ffff */
[----:B------:R-:W-:Y:S05]  /*0790*/  BSYNC.RECONVERGENT B2 ;  /* 0x0000000000027941 */ /* 0x000fea0003800200 */
.L_x_4:
[----:B------:R-:W-:-:S07]  /*07a0*/  IMAD.MOV.U32 R6, RZ, RZ, R14 ;  /* 0x000000ffff067224 */ /* 0x000fce00078e000e */
.L_x_3:
[----:B------:R-:W-:Y:S05]  /*07b0*/  BSYNC.RECONVERGENT B1 ;  /* 0x0000000000017941 */ /* 0x000fea0003800200 */
.L_x_2:
[----:B------:R-:W-:-:S13]  /*07c0*/  ISETP.NE.AND P0, PT, R23, RZ, PT ;  /* 0x000000ff1700720c */ /* 0x000fda0003f05270 */
[----:B------:R-:W-:Y:S05]  /*07d0*/  @!P0 BRA `(.L_x_1) ;  /* 0x0000000400088947 */ /* 0x000fea0003800000 */
[----:B------:R-:W1:Y:S01]  /*07e0*/  LDCU UR4, c[0x0][0x388] ;  /* 0x00007100ff0477ac */ /* 0x000e620008000800 */
[----:B------:R-:W0:Y:S01]  /*07f0*/  LDC.64 R4, c[0x0][0x380] ;  /* 0x0000e000ff047b82 */ /* 0x000e220000000a00 */
[----:B-1----:R-:W-:-:S05]  /*0800*/  IMAD R3, R13, UR4, R18 ;  /* 0x000000040d037c24 */ /* 0x002fca000f8e0212 */
[----:B------:R-:W-:-:S05]  /*0810*/  IADD3 R3, PT, PT, R3, R6, RZ ;  /* 0x0000000603037210 */ /* 0x000fca0007ffe0ff */
[----:B0-----:R-:W-:-:S05]  /*0820*/  IMAD.WIDE R4, R3, 0x4, R4 ;  /* 0x0000000403047825 */ /* 0x001fca00078e0204 */
[----:B------:R-:W2:Y:S01]  /*0830*/  LDG.E R8, desc[UR6][R4.64] ;  /* 0x0000000604087981 */ /* 0x000ea2000c1e1900 */
[----:B------:R-:W0:Y:S01]  /*0840*/  MUFU.RCP R0, R17 ;  /* 0x0000001100007308 */ /* 0x000e220000001000 */
[----:B------:R-:W-:Y:S01]  /*0850*/  BSSY.RECONVERGENT B1, `(.L_x_14) ;  /* 0x000000d000017945 */ /* 0x000fe20003800200 */
[----:B------:R-:W-:Y:S01]  /*0860*/  ISETP.NE.AND P2, PT, R23, 0x1, PT ;  /* 0x000000011700780c */ /* 0x000fe20003f45270 */
[----:B0-----:R-:W-:-:S04]  /*0870*/  FFMA R3, -R17, R0, 1 ;  /* 0x3f80000011037423 */ /* 0x001fc80000000100 */
[----:B------:R-:W-:Y:S01]  /*0880*/  FFMA R0, R0, R3, R0 ;  /* 0x0000000300007223 */ /* 0x000fe20000000000 */
[----:B--2---:R-:W0:Y:S03]  /*0890*/  FCHK P0, R8, R17 ;  /* 0x0000001108007302 */ /* 0x004e260000000000 */
[----:B------:R-:W-:-:S04]  /*08a0*/  FFMA R2, R0, R8, RZ ;  /* 0x0000000800027223 */ /* 0x000fc800000000ff */
[----:B------:R-:W-:-:S04]  /*08b0*/  FFMA R3, -R17, R2, R8 ;  /* 0x0000000211037223 */ /* 0x000fc80000000108 */
[----:B------:R-:W-:Y:S01]  /*08c0*/  FFMA R0, R0, R3, R2 ;  /* 0x0000000300007223 */ /* 0x000fe20000000002 */
[----:B0-----:R-:W-:Y:S06]  /*08d0*/  @!P0 BRA `(.L_x_15) ;  /* 0x0000000000108947 */ /* 0x001fec0003800000 */
[----:B------:R-:W-:Y:S01]  /*08e0*/  IMAD.MOV.U32 R0, RZ, RZ, R8 ;  /* 0x000000ffff007224 */ /* 0x000fe200078e0008 */
[----:B------:R-:W-:Y:S02]  /*08f0*/  MOV R3, R17 ;  /* 0x0000001100037202 */ /* 0x000fe40000000f00 */
[----:B------:R-:W-:-:S07]  /*0900*/  MOV R26, 0x920 ;  /* 0x00000920001a7802 */ /* 0x000fce0000000f00 */
[----:B------:R-:W-:Y:S05]  /*0910*/  CALL.REL.NOINC `($__internal_0_$__cuda_sm3x_div_rn_noftz_f32_slowpath) ;  /* 0x0000000000cc7944 */ /* 0x000fea0003c00000 */
.L_x_15:
[----:B------:R-:W-:Y:S05]  /*0920*/  BSYNC.RECONVERGENT B1 ;  /* 0x0000000000017941 */ /* 0x000fea0003800200 */
.L_x_14:
[----:B------:R-:W0:Y:S01]  /*0930*/  LDC.64 R2, c[0x0][0x390] ;  /* 0x0000e400ff027b82 */ /* 0x000e220000000a00 */
[----:B------:R-:W-:-:S04]  /*0940*/  IMAD.IADD R7, R19, 0x1, R6 ;  /* 0x0000000113077824 */ /* 0x000fc800078e0206 */
[----:B0-----:R-:W-:-:S05]  /*0950*/  IMAD.WIDE R6, R7, 0x4, R2 ;  /* 0x0000000407067825 */ /* 0x001fca00078e0202 */
[----:B------:R-:W2:Y:S02]  /*0960*/  LDG.E R3, desc[UR6][R6.64] ;  /* 0x0000000606037981 */ /* 0x000ea4000c1e1900 */
[----:B--2---:R-:W-:-:S05]  /*0970*/  FADD R3, R3, R0 ;  /* 0x0000000003037221 */ /* 0x004fca0000000000 */
[----:B------:R0:W-:Y:S01]  /*0980*/  STG.E desc[UR6][R6.64], R3 ;  /* 0x0000000306007986 */ /* 0x0001e2000c101906 */
[----:B------:R-:W-:Y:S05]  /*0990*/  @!P2 BRA `(.L_x_1) ;  /* 0x000000000098a947 */ /* 0x000fea0003800000 */
        /* <DEDUP_REMOVED lines=11> */
[----:B------:R-:W-:Y:S01]  /*0a50*/  MOV R0, R8 ;  /* 0x0000000800007202 */ /* 0x000fe20000000f00 */
[----:B------:R-:W-:Y:S01]  /*0a60*/  IMAD.MOV.U32 R3, RZ, RZ, R17 ;  /* 0x000000ffff037224 */ /* 0x000fe200078e0011 */
[----:B------:R-:W-:-:S07]  /*0a70*/  MOV R26, 0xa90 ;  /* 0x00000a90001a7802 */ /* 0x000fce0000000f00 */
[----:B------:R-:W-:Y:S05]  /*0a80*/  CALL.REL.NOINC `($__internal_0_$__cuda_sm3x_div_rn_noftz_f32_slowpath) ;  /* 0x0000000000707944 */ /* 0x000fea0003c00000 */
.L_x_17:
[----:B------:R-:W-:Y:S05]  /*0a90*/  BSYNC.RECONVERGENT B1 ;  /* 0x0000000000017941 */ /* 0x000fea0003800200 */
.L_x_16:
[----:B------:R-:W2:Y:S02]  /*0aa0*/  LDG.E R3, desc[UR6][R6.64+0x4] ;  /* 0x0000040606037981 */ /* 0x000ea4000c1e1900 */
[----:B--2---:R-:W-:-:S05]  /*0ab0*/  FADD R3, R3, R0 ;  /* 0x0000000003037221 */ /* 0x004fca0000000000 */
[----:B------:R2:W-:Y:S01]  /*0ac0*/  STG.E desc[UR6][R6.64+0x4], R3 ;  /* 0x0000040306007986 */ /* 0x0005e2000c101906 */
[----:B------:R-:W-:Y:S05]  /*0ad0*/  @!P2 BRA `(.L_x_1) ;  /* 0x000000000048a947 */ /* 0x000fea0003800000 */
[----:B------:R-:W3:Y:S01]  /*0ae0*/  LDG.E R4, desc[UR6][R4.64+0x8] ;  /* 0x0000080604047981 */ /* 0x000ee2000c1e1900 */
[----:B------:R-:W2:Y:S01]  /*0af0*/  MUFU.RCP R0, R17 ;  /* 0x0000001100007308 */ /* 0x000ea20000001000 */
[----:B------:R-:W-:Y:S01]  /*0b00*/  BSSY.RECONVERGENT B1, `(.L_x_18) ;  /* 0x000000c000017945 */ /* 0x000fe20003800200 */
[----:B--2---:R-:W-:-:S04]  /*0b10*/  FFMA R3, -R17, R0, 1 ;  /* 0x3f80000011037423 */ /* 0x004fc80000000100 */
[----:B------:R-:W-:Y:S02]  /*0b20*/  FFMA R0, R0, R3, R0 ;  /* 0x0000000300007223 */ /* 0x000fe40000000000 */
[----:B---3--:R-:W0:Y:S02]  /*0b30*/  FCHK P0, R4, R17 ;  /* 0x0000001104007302 */ /* 0x008e240000000000 */
        /* <DEDUP_REMOVED lines=8> */
.L_x_19:
[----:B------:R-:W-:Y:S05]  /*0bc0*/  BSYNC.RECONVERGENT B1 ;  /* 0x0000000000017941 */ /* 0x000fea0003800200 */
.L_x_18:
[----:B------:R-:W2:Y:S02]  /*0bd0*/  LDG.E R3, desc[UR6][R6.64+0x8] ;  /* 0x0000080606037981 */ /* 0x000ea4000c1e1900 */
[----:B--2---:R-:W-:-:S05]  /*0be0*/  FADD R3, R3, R0 ;  /* 0x0000000003037221 */ /* 0x004fca0000000000 */
[----:B------:R3:W-:Y:S02]  /*0bf0*/  STG.E desc[UR6][R6.64+0x8], R3 ;  /* 0x0000080306007986 */ /* 0x0007e4000c101906 */
.L_x_1:
[----:B------:R-:W-:Y:S05]  /*0c00*/  BSYNC.RECONVERGENT B0 ;  /* 0x0000000000007941 */ /* 0x000fea0003800200 */
.L_x_0:
[----:B------:R-:W-:-:S04]  /*0c10*/  IADD3 R13, PT, PT, R13, 0x1, RZ ;  /* 0x000000010d0d7810 */ /* 0x000fc80007ffe0ff */
[----:B------:R-:W-:-:S13]  /*0c20*/  ISETP.NE.AND P0, PT, R13, R20, PT ;  /* 0x000000140d00720c */ /* 0x000fda0003f05270 */
[----:B------:R-:W-:Y:S05]  /*0c30*/  @P0 BRA `(.L_x_20) ;  /* 0xfffffff400580947 */ /* 0x000fea000383ffff */
[----:B------:R-:W-:Y:S05]  /*0c40*/  EXIT ;  /* 0x000000000000794d */ /* 0x000fea0003800000 */
        .weak           $__internal_0_$__cuda_sm3x_div_rn_noftz_f32_slowpath
        .type           $__internal_0_$__cuda_sm3x_div_rn_noftz_f32_slowpath,@function
        .size           $__internal_0_$__cuda_sm3x_div_rn_noftz_f32_slowpath,(.L_x_33 - $__internal_0_$__cuda_sm3x_div_rn_noftz_f32_slowpath)
$__internal_0_$__cuda_sm3x_div_rn_noftz_f32_slowpath:
[----:B------:R-:W-:Y:S01]  /*0c50*/  SHF.R.U32.HI R2, RZ, 0x17, R3 ;  /* 0x00000017ff027819 */ /* 0x000fe20000011603 */
[----:B------:R-:W-:Y:S01]  /*0c60*/  BSSY.RECONVERGENT B4, `(.L_x_21) ;  /* 0x0000062000047945 */ /* 0x000fe20003800200 */
[----:B------:R-:W-:Y:S02]  /*0c70*/  SHF.R.U32.HI R29, RZ, 0x17, R0 ;  /* 0x00000017ff1d7819 */ /* 0x000fe40000011600 */
[----:B------:R-:W-:Y:S02]  /*0c80*/  LOP3.LUT R2, R2, 0xff, RZ, 0xc0, !PT ;  /* 0x000000ff02027812 */ /* 0x000fe400078ec0ff */
[----:B------:R-:W-:-:S03]  /*0c90*/  LOP3.LUT R29, R29, 0xff, RZ, 0xc0, !PT ;  /* 0x000000ff1d1d7812 */ /* 0x000fc600078ec0ff */
[----:B------:R-:W-:Y:S01]  /*0ca0*/  VIADD R30, R2, 0xffffffff ;  /* 0xffffffff021e7836 */ /* 0x000fe20000000000 */
[----:B------:R-:W-:-:S04]  /*0cb0*/  IADD3 R28, PT, PT, R29, -0x1, RZ ;  /* 0xffffffff1d1c7810 */ /* 0x000fc80007ffe0ff */
[----:B------:R-:W-:-:S04]  /*0cc0*/  ISETP.GT.U32.AND P0, PT, R30, 0xfd, PT ;  /* 0x000000fd1e00780c */ /* 0x000fc80003f04070 */
[----:B------:R-:W-:-:S13]  /*0cd0*/  ISETP.GT.U32.OR P0, PT, R28, 0xfd, P0 ;  /* 0x000000fd1c00780c */ /* 0x000fda0000704470 */
[----:B------:R-:W-:Y:S01]  /*0ce0*/  @!P0 IMAD.MOV.U32 R27, RZ, RZ, RZ ;  /* 0x000000ffff1b8224 */ /* 0x000fe200078e00ff */
[----:B------:R-:W-:Y:S06]  /*0cf0*/  @!P0 BRA `(.L_x_22) ;  /* 0x00000000005c8947 */ /* 0x000fec0003800000 */
[----:B------:R-:W-:Y:S02]  /*0d00*/  FSETP.GTU.FTZ.AND P0, PT, |R0|, +INF , PT ;  /* 0x7f8000000000780b */ /* 0x000fe40003f1c200 */
[----:B------:R-:W-:-:S04]  /*0d10*/  FSETP.GTU.FTZ.AND P1, PT, |R3|, +INF , PT ;  /* 0x7f8000000300780b */ /* 0x000fc80003f3c200 */
[----:B------:R-:W-:-:S13]  /*0d20*/  PLOP3.LUT P0, PT, P0, P1, PT, 0xf8, 0x8f ;  /* 0x00000000008f781c */ /* 0x000fda0000703f70 */
[----:B------:R-:W-:Y:S05]  /*0d30*/  @P0 BRA `(.L_x_23) ;  /* 0x00000004004c0947 */ /* 0x000fea0003800000 */
[----:B------:R-:W-:-:S13]  /*0d40*/  LOP3.LUT P0, RZ, R3, 0x7fffffff, R0, 0xc8, !PT ;  /* 0x7fffffff03ff7812 */ /* 0x000fda000780c800 */
[----:B------:R-:W-:Y:S05]  /*0d50*/  @!P0 BRA `(.L_x_24) ;  /* 0x00000004003c8947 */ /* 0x000fea0003800000 */
[C---:B------:R-:W-:Y:S02]  /*0d60*/  FSETP.NEU.FTZ.AND P3, PT, |R0|.reuse, +INF , PT ;  /* 0x7f8000000000780b */ /* 0x040fe40003f7d200 */
[----:B------:R-:W-:Y:S02]  /*0d70*/  FSETP.NEU.FTZ.AND P1, PT, |R3|, +INF , PT ;  /* 0x7f8000000300780b */ /* 0x000fe40003f3d200 */
[----:B------:R-:W-:-:S11]  /*0d80*/  FSETP.NEU.FTZ.AND P0, PT, |R0|, +INF , PT ;  /* 0x7f8000000000780b */ /* 0x000fd60003f1d200 */
[----:B------:R-:W-:Y:S05]  /*0d90*/  @!P1 BRA !P3, `(.L_x_24) ;  /* 0x00000004002c9947 */ /* 0x000fea0005800000 */
[----:B------:R-:W-:-:S04]  /*0da0*/  LOP3.LUT P3, RZ, R0, 0x7fffffff, RZ, 0xc0, !PT ;  /* 0x7fffffff00ff7812 */ /* 0x000fc8000786c0ff */
[----:B------:R-:W-:-:S13]  /*0db0*/  PLOP3.LUT P1, PT, P1, P3, PT, 0x2f, 0xf2 ;  /* 0x0000000000f2781c */ /* 0x000fda0000f26577 */
[----:B------:R-:W-:Y:S05]  /*0dc0*/  @P1 BRA `(.L_x_25) ;  /* 0x0000000400181947 */ /* 0x000fea0003800000 */
[----:B------:R-:W-:-:S04]  /*0dd0*/  LOP3.LUT P1, RZ, R3, 0x7fffffff, RZ, 0xc0, !PT ;  /* 0x7fffffff03ff7812 */ /* 0x000fc8000782c0ff */
[----:B------:R-:W-:-:S13]  /*0de0*/  PLOP3.LUT P0, PT, P0, P1, PT, 0x2f, 0xf2 ;  /* 0x0000000000f2781c */ /* 0x000fda0000702577 */
[----:B------:R-:W-:Y:S05]  /*0df0*/  @P0 BRA `(.L_x_26) ;  /* 0x0000000400000947 */ /* 0x000fea0003800000 */
[----:B------:R-:W-:Y:S02]  /*0e00*/  ISETP.GE.AND P0, PT, R28, RZ, PT ;  /* 0x000000ff1c00720c */ /* 0x000fe40003f06270 */
[----:B------:R-:W-:-:S11]  /*0e10*/  ISETP.GE.AND P1, PT, R30, RZ, PT ;  /* 0x000000ff1e00720c */ /* 0x000fd60003f26270 */
[----:B------:R-:W-:Y:S01]  /*0e20*/  @P0 MOV R27, RZ ;  /* 0x000000ff001b0202 */ /* 0x000fe20000000f00 */
[----:B------:R-:W-:Y:S02]  /*0e30*/  @!P0 IMAD.MOV.U32 R27, RZ, RZ, -0x40 ;  /* 0xffffffc0ff1b8424 */ /* 0x000fe400078e00ff */
[----:B------:R-:W-:Y:S01]  /*0e40*/  @!P0 FFMA R0, R0, 1.84467440737095516160e+19, RZ ;  /* 0x5f80000000008823 */ /* 0x000fe200000000ff */
[----:B------:R-:W-:Y:S02]  /*0e50*/  @!P1 FFMA R3, R3, 1.84467440737095516160e+19, RZ ;  /* 0x5f80000003039823 */ /* 0x000fe400000000ff */
[----:B------:R-:W-:-:S07]  /*0e60*/  @!P1 IADD3 R27, PT, PT, R27, 0x40, RZ ;  /* 0x000000401b1b9810 */ /* 0x000fce0007ffe0ff */
.L_x_22:
[----:B------:R-:W-:Y:S01]  /*0e70*/  LEA R28, R2, 0xc0800000, 0x17 ;  /* 0xc0800000021c7811 */ /* 0x000fe200078eb8ff */
[----:B------:R-:W-:Y:S01]  /*0e80*/  BSSY.RECONVERGENT B5, `(.L_x_27) ;  /* 0x0000036000057945 */ /* 0x000fe20003800200 */
[----:B------:R-:W-:-:S03]  /*0e90*/  IADD3 R29, PT, PT, R29, -0x7f, RZ ;  /* 0xffffff811d1d7810 */ /* 0x000fc60007ffe0ff */
[----:B------:R-:W-:Y:S02]  /*0ea0*/  IMAD.IADD R30, R3, 0x1, -R28 ;  /* 0x00000001031e7824 */ /* 0x000fe400078e0a1c */
[C---:B------:R-:W-:Y:S02]  /*0eb0*/  IMAD R0, R29.reuse, -0x800000, R0 ;  /* 0xff8000001d007824 */ /* 0x040fe400078e0200 */
[----:B------:R0:W1:Y:S01]  /*0ec0*/  MUFU.RCP R28, R30 ;  /* 0x0000001e001c7308 */ /* 0x0000620000001000 */
[----:B------:R-:W-:Y:S01]  /*0ed0*/  FADD.FTZ R3, -R30, -RZ ;  /* 0x800000ff1e037221 */ /* 0x000fe20000010100 */
[----:B0-----:R-:W-:-:S05]  /*0ee0*/  IADD3 R30, PT, PT, R29, 0x7f, -R2 ;  /* 0x0000007f1d1e7810 */ /* 0x001fca0007ffe802 */
[----:B------:R-:W-:Y:S02]  /*0ef0*/  IMAD.IADD R30, R30, 0x1, R27 ;  /* 0x000000011e1e7824 */ /* 0x000fe400078e021b */
[----:B-1----:R-:W-:-:S04]  /*0f00*/  FFMA R31, R28, R3, 1 ;  /* 0x3f8000001c1f7423 */ /* 0x002fc80000000003 */
[----:B------:R-:W-:-:S04]  /*0f10*/  FFMA R28, R28, R31, R28 ;  /* 0x0000001f1c1c7223 */ /* 0x000fc8000000001c */
[----:B------:R-:W-:-:S04]  /*0f20*/  FFMA R31, R0, R28, RZ ;  /* 0x0000001c001f7223 */ /* 0x000fc800000000ff */
[----:B------:R-:W-:-:S04]  /*0f30*/  FFMA R32, R3, R31, R0 ;  /* 0x0000001f03207223 */ /* 0x000fc80000000000 */
[----:B------:R-:W-:-:S04]  /*0f40*/  FFMA R31, R28, R32, R31 ;  /* 0x000000201c1f7223 */ /* 0x000fc8000000001f */
[----:B------:R-:W-:-:S04]  /*0f50*/  FFMA R0, R3, R31, R0 ;  /* 0x0000001f03007223 */ /* 0x000fc80000000000 */
[----:B------:R-:W-:-:S05]  /*0f60*/  FFMA R3, R28, R0, R31 ;  /* 0x000000001c037223 */ /* 0x000fca000000001f */
[----:B------:R-:W-:-:S04]  /*0f70*/  SHF.R.U32.HI R2, RZ, 0x17, R3 ;  /* 0x00000017ff027819 */ /* 0x000fc80000011603 */
[----:B------:R-:W-:-:S04]  /*0f80*/  LOP3.LUT R2, R2, 0xff, RZ, 0xc0, !PT ;  /* 0x000000ff02027812 */ /* 0x000fc800078ec0ff */
[----:B------:R-:W-:-:S05]  /*0f90*/  IADD3 R2, PT, PT, R2, R30, RZ ;  /* 0x0000001e02027210 */ /* 0x000fca0007ffe0ff */
[----:B------:R-:W-:-:S05]  /*0fa0*/  VIADD R27, R2, 0xffffffff ;  /* 0xffffffff021b7836 */ /* 0x000fca0000000000 */
[----:B------:R-:W-:-:S13]  /*0fb0*/  ISETP.GE.U32.AND P0, PT, R27, 0xfe, PT ;  /* 0x000000fe1b00780c */ /* 0x000fda0003f06070 */
[----:B------:R-:W-:Y:S05]  /*0fc0*/  @!P0 BRA `(.L_x_28) ;  /* 0x0000000000808947 */ /* 0x000fea0003800000 */
[----:B------:R-:W-:-:S13]  /*0fd0*/  ISETP.GT.AND P0, PT, R2, 0xfe, PT ;  /* 0x000000fe0200780c */ /* 0x000fda0003f04270 */
[----:B------:R-:W-:Y:S05]  /*0fe0*/  @P0 BRA `(.L_x_29) ;  /* 0x00000000006c0947 */ /* 0x000fea0003800000 */
[----:B------:R-:W-:-:S13]  /*0ff0*/  ISETP.GE.AND P0, PT, R2, 0x1, PT ;  /* 0x000000010200780c */ /* 0x000fda0003f06270 */
[----:B------:R-:W-:Y:S05]  /*1000*/  @P0 BRA `(.L_x_30) ;  /* 0x0000000000740947 */ /* 0x000fea0003800000 */
[----:B------:R-:W-:Y:S02]  /*1010*/  ISETP.GE.AND P0, PT, R2, -0x18, PT ;  /* 0xffffffe80200780c */ /* 0x000fe40003f06270 */
[----:B------:R-:W-:-:S11]  /*1020*/  LOP3.LUT R3, R3, 0x80000000, RZ, 0xc0, !PT ;  /* 0x8000000003037812 */ /* 0x000fd600078ec0ff */
[----:B------:R-:W-:Y:S05]  /*1030*/  @!P0 BRA `(.L_x_30) ;  /* 0x0000000000688947 */ /* 0x000fea0003800000 */
[-CC-:B------:R-:W-:Y:S01]  /*1040*/  FFMA.RZ R27, R28, R0.reuse, R31.reuse ;  /* 0x000000001c1b7223 */ /* 0x180fe2000000c01f */
[C---:B------:R-:W-:Y:S02]  /*1050*/  ISETP.NE.AND P3, PT, R2.reuse, RZ, PT ;  /* 0x000000ff0200720c */ /* 0x040fe40003f65270 */
[----:B------:R-:W-:Y:S02]  /*1060*/  ISETP.NE.AND P1, PT, R2, RZ, PT ;  /* 0x000000ff0200720c */ /* 0x000fe40003f25270 */
[----:B------:R-:W-:Y:S01]  /*1070*/  LOP3.LUT R29, R27, 0x7fffff, RZ, 0xc0, !PT ;  /* 0x007fffff1b1d7812 */ /* 0x000fe200078ec0ff */
[CCC-:B------:R-:W-:Y:S01]  /*1080*/  FFMA.RP R27, R28.reuse, R0.reuse, R31.reuse ;  /* 0x000000001c1b7223 */ /* 0x1c0fe2000000801f */
[----:B------:R-:W-:Y:S01]  /*1090*/  FFMA.RM R0, R28, R0, R31 ;  /* 0x000000001c007223 */ /* 0x000fe2000000401f */
[----:B------:R-:W-:Y:S01]  /*10a0*/  IADD3 R28, PT, PT, R2, 0x20, RZ ;  /* 0x00000020021c7810 */ /* 0x000fe20007ffe0ff */
[----:B------:R-:W-:Y:S01]  /*10b0*/  IMAD.MOV R2, RZ, RZ, -R2 ;  /* 0x000000ffff027224 */ /* 0x000fe200078e0a02 */
[----:B------:R-:W-:-:S02]  /*10c0*/  LOP3.LUT R29, R29, 0x800000, RZ, 0xfc, !PT ;  /* 0x008000001d1d7812 */ /* 0x000fc400078efcff */
[----:B------:R-:W-:Y:S02]  /*10d0*/  FSETP.NEU.FTZ.AND P0, PT, R27, R0, PT ;  /* 0x000000001b00720b */ /* 0x000fe40003f1d000 */
[----:B------:R-:W-:Y:S02]  /*10e0*/  SHF.L.U32 R28, R29, R28, RZ ;  /* 0x0000001c1d1c7219 */ /* 0x000fe400000006ff */
[----:B------:R-:W-:Y:S02]  /*10f0*/  SEL R0, R2, RZ, P3 ;  /* 0x000000ff02007207 */ /* 0x000fe40001800000 */
[----:B------:R-:W-:Y:S02]  /*1100*/  ISETP.NE.AND P1, PT, R28, RZ, P1 ;  /* 0x000000ff1c00720c */ /* 0x000fe40000f25270 */
[----:B------:R-:W-:Y:S02]  /*1110*/  SHF.R.U32.HI R0, RZ, R0, R29 ;  /* 0x00000000ff007219 */ /* 0x000fe4000001161d */
[----:B------:R-:W-:-:S02]  /*1120*/  PLOP3.LUT P0, PT, P0, P1, PT, 0xf8, 0x8f ;  /* 0x00000000008f781c */ /* 0x000fc40000703f70 */
[----:B------:R-:W-:Y:S02]  /*1130*/  SHF.R.U32.HI R27, RZ, 0x1, R0 ;  /* 0x00000001ff1b7819 */ /* 0x000fe40000011600 */
[----:B------:R-:W-:-:S04]  /*1140*/  SEL R2, RZ, 0x1, !P0 ;  /* 0x00000001ff027807 */ /* 0x000fc80004000000 */
[----:B------:R-:W-:-:S04]  /*1150*/  LOP3.LUT R29, R2, 0x1, R27, 0xf8, !PT ;  /* 0x00000001021d7812 */ /* 0x000fc800078ef81b */
[----:B------:R-:W-:-:S04]  /*1160*/  LOP3.LUT R0, R29, R0, RZ, 0xc0, !PT ;  /* 0x000000001d007212 */ /* 0x000fc800078ec0ff */
[----:B------:R-:W-:-:S04]  /*1170*/  IADD3 R0, PT, PT, R27, R0, RZ ;  /* 0x000000001b007210 */ /* 0x000fc80007ffe0ff */
[----:B------:R-:W-:Y:S01]  /*1180*/  LOP3.LUT R3, R0, R3, RZ, 0xfc, !PT ;  /* 0x0000000300037212 */ /* 0x000fe200078efcff */
[----:B------:R-:W-:Y:S06]  /*1190*/  BRA `(.L_x_30) ;  /* 0x0000000000107947 */ /* 0x000fec0003800000 */
.L_x_29:
[----:B------:R-:W-:-:S04]  /*11a0*/  LOP3.LUT R3, R3, 0x80000000, RZ, 0xc0, !PT ;  /* 0x8000000003037812 */ /* 0x000fc800078ec0ff */
[----:B------:R-:W-:Y:S01]  /*11b0*/  LOP3.LUT R3, R3, 0x7f800000, RZ, 0xfc, !PT ;  /* 0x7f80000003037812 */ /* 0x000fe200078efcff */
[----:B------:R-:W-:Y:S06]  /*11c0*/  BRA `(.L_x_30) ;  /* 0x0000000000047947 */ /* 0x000fec0003800000 */
.L_x_28:
[----:B------:R-:W-:-:S07]  /*11d0*/  LEA R3, R30, R3, 0x17 ;  /* 0x000000031e037211 */ /* 0x000fce00078eb8ff */
.L_x_30:
[----:B------:R-:W-:Y:S05]  /*11e0*/  BSYNC.RECONVERGENT B5 ;  /* 0x0000000000057941 */ /* 0x000fea0003800200 */
.L_x_27:
[----:B------:R-:W-:Y:S05]  /*11f0*/  BRA `(.L_x_31) ;  /* 0x0000000000207947 */ /* 0x000fea0003800000 */
.L_x_26:
[----:B------:R-:W-:-:S04]  /*1200*/  LOP3.LUT R3, R3, 0x80000000, R0, 0x48, !PT ;  /* 0x8000000003037812 */ /* 0x000fc800078e4800 */
[----:B------:R-:W-:Y:S01]  /*1210*/  LOP3.LUT R3, R3, 0x7f800000, RZ, 0xfc, !PT ;  /* 0x7f80000003037812 */ /* 0x000fe200078efcff */
[----:B------:R-:W-:Y:S06]  /*1220*/  BRA `(.L_x_31) ;  /* 0x0000000000147947 */ /* 0x000fec0003800000 */
.L_x_25:
[----:B------:R-:W-:Y:S01]  /*1230*/  LOP3.LUT R3, R3, 0x80000000, R0, 0x48, !PT ;  /* 0x8000000003037812 */ /* 0x000fe200078e4800 */
[----:B------:R-:W-:Y:S06]  /*1240*/  BRA `(.L_x_31) ;  /* 0x00000000000c7947 */ /* 0x000fec0003800000 */
.L_x_24:
[----:B------:R-:W0:Y:S01]  /*1250*/  MUFU.RSQ R3, -QNAN ;  /* 0xffc0000000037908 */ /* 0x000e220000001400 */
[----:B------:R-:W-:Y:S05]  /*1260*/  BRA `(.L_x_31) ;  /* 0x0000000000047947 */ /* 0x000fea0003800000 */
.L_x_23:
[----:B------:R-:W-:-:S07]  /*1270*/  FADD.FTZ R3, R0, R3 ;  /* 0x0000000300037221 */ /* 0x000fce0000010000 */
.L_x_31:
[----:B------:R-:W-:Y:S05]  /*1280*/  BSYNC.RECONVERGENT B4 ;  /* 0x0000000000047941 */ /* 0x000fea0003800200 */
.L_x_21:
[----:B0-----:R-:W-:Y:S02]  /*1290*/  IMAD.MOV.U32 R0, RZ, RZ, R3 ;  /* 0x000000ffff007224 */ /* 0x001fe400078e0003 */
[----:B------:R-:W-:Y:S01]  /*12a0*/  HFMA2 R3, -RZ, RZ, 0, 0 ;  /* 0x00000000ff037431 */ /* 0x000fe200000001ff */
[----:B------:R-:W-:-:S04]  /*12b0*/  MOV R2, R26 ;  /* 0x0000001a00027202 */ /* 0x000fc80000000f00 */
[----:B------:R-:W-:Y:S05]  /*12c0*/  RET.REL.NODEC R2 `(_Z8compressPfiS_i) ;  /* 0xffffffec024c7950 */ /* 0x000fea0003c3ffff */
.L_x_32:
[----:B------:R-:W-:-:S00]  /*12d0*/  BRA `(.L_x_32) ;  /* 0xfffffffc00fc7947 */ /* 0x000fc0000383ffff */
[----:B------:R-:W-:-:S00]  /*12e0*/  NOP ;  /* 0x0000000000007918 */ /* 0x000fc00000000000 */
        /* <DEDUP_REMOVED lines=9> */
.L_x_33:


//--------------------- .nv.shared.reserved.0     --------------------------
	.section	.nv.shared.reserved.0,"aw",@nobits
	.weak		__nv_reservedSMEM_offset_0_alias
	.size		__nv_reservedSMEM_offset_0_alias, 0, 64
	.other		__nv_reservedSMEM_offset_0_alias,@"STO_CUDA_RESERVED_SHARED STV_DEFAULT"
__nv_reservedSMEM_offset_0_alias:
	.zero		0
	.zero		64


//--------------------- .nv.constant0._Z8compressPfiS_i --------------------------
	.section	.nv.constant0._Z8compressPfiS_i,"a",@progbits
	.sectionflags	@""
	.align	4
.nv.constant0._Z8compressPfiS_i:
	.zero		924


//--------------------- SYMBOLS --------------------------

	.type		.nv.reservedSmem.offset0,@object
	.size		.nv.reservedSmem.offset0,0x4
